//
// Generated by NVIDIA NVVM Compiler
//
// Compiler Build ID: CL-36424714
// Cuda compilation tools, release 13.0, V13.0.88
// Based on NVVM 20.0.0
//

.version 9.0
.target sm_100
.address_size 64

	// .globl	_Z12ShihabKernelPcS_iiiPiii

.visible .entry _Z12ShihabKernelPcS_iiiPiii(
	.param .u64 .ptr .align 1 _Z12ShihabKernelPcS_iiiPiii_param_0,
	.param .u64 .ptr .align 1 _Z12ShihabKernelPcS_iiiPiii_param_1,
	.param .u32 _Z12ShihabKernelPcS_iiiPiii_param_2,
	.param .u32 _Z12ShihabKernelPcS_iiiPiii_param_3,
	.param .u32 _Z12ShihabKernelPcS_iiiPiii_param_4,
	.param .u64 .ptr .align 1 _Z12ShihabKernelPcS_iiiPiii_param_5,
	.param .u32 _Z12ShihabKernelPcS_iiiPiii_param_6,
	.param .u32 _Z12ShihabKernelPcS_iiiPiii_param_7
)
{
	.reg .pred 	%p<9>;
	.reg .b16 	%rs<3>;
	.reg .b32 	%r<36>;
	.reg .b64 	%rd<23>;

	ld.param.u64 	%rd2, [_Z12ShihabKernelPcS_iiiPiii_param_0];
	ld.param.u64 	%rd3, [_Z12ShihabKernelPcS_iiiPiii_param_1];
	ld.param.u32 	%r10, [_Z12ShihabKernelPcS_iiiPiii_param_2];
	ld.param.u32 	%r11, [_Z12ShihabKernelPcS_iiiPiii_param_3];
	ld.param.u32 	%r12, [_Z12ShihabKernelPcS_iiiPiii_param_4];
	ld.param.u64 	%rd4, [_Z12ShihabKernelPcS_iiiPiii_param_5];
	ld.param.u32 	%r13, [_Z12ShihabKernelPcS_iiiPiii_param_6];
	ld.param.u32 	%r14, [_Z12ShihabKernelPcS_iiiPiii_param_7];
	mov.u32 	%r15, %ctaid.y;
	mov.u32 	%r16, %ntid.y;
	mov.u32 	%r17, %tid.y;
	mad.lo.s32 	%r18, %r15, %r16, %r17;
	mov.u32 	%r19, %ctaid.x;
	mov.u32 	%r20, %ntid.x;
	mov.u32 	%r21, %tid.x;
	mov.u32 	%r22, %nctaid.x;
	mad.lo.s32 	%r23, %r18, %r22, %r19;
	mad.lo.s32 	%r1, %r23, %r20, %r21;
	setp.gt.s32 	%p1, %r1, %r14;
	@%p1 bra 	$L__BB0_7;
	setp.gt.s32 	%p2, %r11, 0;
	mad.lo.s32 	%r24, %r13, %r1, %r10;
	mad.lo.s32 	%r25, %r13, %r11, %r24;
	selp.b32 	%r26, %r25, %r24, %p2;
	div.s32 	%r2, %r26, %r12;
	mul.lo.s32 	%r27, %r2, %r12;
	sub.s32 	%r3, %r26, %r27;
	setp.eq.s32 	%p3, %r2, 0;
	setp.eq.s32 	%p4, %r3, 0;
	or.pred  	%p5, %p3, %p4;
	@%p5 bra 	$L__BB0_7;
	cvta.to.global.u64 	%rd5, %rd4;
	add.s32 	%r28, %r2, -1;
	cvt.s64.s32 	%rd6, %r2;
	cvta.to.global.u64 	%rd7, %rd2;
	add.s64 	%rd8, %rd7, %rd6;
	ld.global.u8 	%rs1, [%rd8+-1];
	cvt.s64.s32 	%rd9, %r3;
	cvta.to.global.u64 	%rd10, %rd3;
	add.s64 	%rd11, %rd10, %rd9;
	ld.global.u8 	%rs2, [%rd11+-1];
	setp.ne.s16 	%p6, %rs1, %rs2;
	selp.u32 	%r29, 1, 0, %p6;
	mul.lo.s32 	%r30, %r28, %r12;
	cvt.s64.s32 	%rd12, %r30;
	add.s64 	%rd13, %rd9, %rd12;
	shl.b64 	%rd14, %rd13, 2;
	add.s64 	%rd15, %rd5, %rd14;
	ld.global.u32 	%r31, [%rd15+-4];
	add.s32 	%r35, %r31, %r29;
	add.s32 	%r32, %r30, %r3;
	mul.wide.s32 	%rd16, %r32, 4;
	add.s64 	%rd1, %rd5, %rd16;
	ld.global.u32 	%r5, [%rd1];
	cvt.s64.s32 	%rd17, %r27;
	add.s64 	%rd18, %rd9, %rd17;
	shl.b64 	%rd19, %rd18, 2;
	add.s64 	%rd20, %rd5, %rd19;
	ld.global.u32 	%r6, [%rd20+-4];
	min.s32 	%r34, %r5, %r6;
	setp.le.s32 	%p7, %r35, %r34;
	@%p7 bra 	$L__BB0_6;
	setp.ge.s32 	%p8, %r5, %r6;
	@%p8 bra 	$L__BB0_5;
	add.s32 	%r35, %r5, 1;
	bra.uni 	$L__BB0_6;
$L__BB0_5:
	add.s32 	%r35, %r6, 1;
$L__BB0_6:
	mul.wide.s32 	%rd21, %r12, 4;
	add.s64 	%rd22, %rd1, %rd21;
	st.global.u32 	[%rd22], %r35;
$L__BB0_7:
	ret;

}
	// .globl	_Z9init_rowsPii
.visible .entry _Z9init_rowsPii(
	.param .u64 .ptr .align 1 _Z9init_rowsPii_param_0,
	.param .u32 _Z9init_rowsPii_param_1
)
{
	.reg .pred 	%p<4>;
	.reg .b32 	%r<15>;
	.reg .b64 	%rd<5>;

	ld.param.u64 	%rd1, [_Z9init_rowsPii_param_0];
	ld.param.u32 	%r3, [_Z9init_rowsPii_param_1];
	mov.u32 	%r4, %ctaid.y;
	mov.u32 	%r5, %ntid.y;
	mov.u32 	%r6, %tid.y;
	mad.lo.s32 	%r7, %r4, %r5, %r6;
	mov.u32 	%r8, %ctaid.x;
	mov.u32 	%r9, %ntid.x;
	mov.u32 	%r10, %tid.x;
	mov.u32 	%r11, %nctaid.x;
	mad.lo.s32 	%r12, %r7, %r11, %r8;
	mad.lo.s32 	%r1, %r12, %r9, %r10;
	div.s32 	%r13, %r1, %r3;
	mul.lo.s32 	%r14, %r13, %r3;
	sub.s32 	%r2, %r1, %r14;
	setp.ne.s32 	%p1, %r13, 0;
	setp.lt.s32 	%p2, %r2, 1;
	or.pred  	%p3, %p1, %p2;
	@%p3 bra 	$L__BB1_2;
	cvta.to.global.u64 	%rd2, %rd1;
	mul.wide.u32 	%rd3, %r2, 4;
	add.s64 	%rd4, %rd2, %rd3;
	st.global.u32 	[%rd4], %r1;
$L__BB1_2:
	ret;

}
	// .globl	_Z12init_columnsPii
.visible .entry _Z12init_columnsPii(
	.param .u64 .ptr .align 1 _Z12init_columnsPii_param_0,
	.param .u32 _Z12init_columnsPii_param_1
)
{
	.reg .pred 	%p<4>;
	.reg .b32 	%r<16>;
	.reg .b64 	%rd<5>;

	ld.param.u64 	%rd1, [_Z12init_columnsPii_param_0];
	ld.param.u32 	%r2, [_Z12init_columnsPii_param_1];
	mov.u32 	%r3, %ctaid.y;
	mov.u32 	%r4, %ntid.y;
	mov.u32 	%r5, %tid.y;
	mad.lo.s32 	%r6, %r3, %r4, %r5;
	mov.u32 	%r7, %ctaid.x;
	mov.u32 	%r8, %ntid.x;
	mov.u32 	%r9, %tid.x;
	mov.u32 	%r10, %nctaid.x;
	mad.lo.s32 	%r11, %r6, %r10, %r7;
	mad.lo.s32 	%r12, %r11, %r8, %r9;
	div.s32 	%r1, %r12, %r2;
	mul.lo.s32 	%r13, %r1, %r2;
	sub.s32 	%r14, %r12, %r13;
	setp.ne.s32 	%p1, %r14, 0;
	setp.lt.s32 	%p2, %r1, 1;
	or.pred  	%p3, %p2, %p1;
	@%p3 bra 	$L__BB2_2;
	cvta.to.global.u64 	%rd2, %rd1;
	mul.wide.s32 	%rd3, %r13, 4;
	add.s64 	%rd4, %rd2, %rd3;
	st.global.u32 	[%rd4], %r1;
$L__BB2_2:
	ret;

}


// ===== COMPILED SASS (sm_100) =====

	.target	sm_100

	.elftype	@"ET_EXEC"


//--------------------- .note.nv.tkinfo           --------------------------
	.section	.note.nv.tkinfo,"",@"SHT_NOTE"
	.sectionflags	@"SHF_NOTE_NV_TKINFO"
	.tkinfo
        /*0018*/ 	.word	0x00000002
        /*0030*/ 	.string	""
        /*0030*/ 	.string	"ptxas"
        /*0030*/ 	.string	"Cuda compilation tools, release 13.0, V13.0.88"
        /*0030*/ 	.string	"Build cuda_13.0.r13.0/compiler.36424714_0"
        /*0030*/ 	.string	"-arch sm_100 -m 64 "



//--------------------- .note.nv.cuinfo           --------------------------
	.section	.note.nv.cuinfo,"",@"SHT_NOTE"
	.sectionflags	@"SHF_NOTE_NV_CUINFO"
        /*0018*/ 	.short	0x0002
        /*001a*/ 	.short	0x0064
        /*001c*/ 	.short	0x0082
	.zero		2


//--------------------- .nv.info                  --------------------------
	.section	.nv.info,"",@"SHT_CUDA_INFO"
	.align	4


	//----- nvinfo : EIATTR_REGCOUNT
	.align		4
        /*0000*/ 	.byte	0x04, 0x2f
        /*0002*/ 	.short	(.L_1 - .L_0)
	.align		4
.L_0:
        /*0004*/ 	.word	index@(_Z12ShihabKernelPcS_iiiPiii)
        /*0008*/ 	.word	0x00000013


	//----- nvinfo : EIATTR_FRAME_SIZE
	.align		4
.L_1:
        /*000c*/ 	.byte	0x04, 0x11
        /*000e*/ 	.short	(.L_3 - .L_2)
	.align		4
.L_2:
        /*0010*/ 	.word	index@(_Z12ShihabKernelPcS_iiiPiii)
        /*0014*/ 	.word	0x00000000


	//----- nvinfo : EIATTR_REGCOUNT
	.align		4
.L_3:
        /*0018*/ 	.byte	0x04, 0x2f
        /*001a*/ 	.short	(.L_5 - .L_4)
	.align		4
.L_4:
        /*001c*/ 	.word	index@(_Z9init_rowsPii)
        /*0020*/ 	.word	0x0000000e


	//----- nvinfo : EIATTR_FRAME_SIZE
	.align		4
.L_5:
        /*0024*/ 	.byte	0x04, 0x11
        /*0026*/ 	.short	(.L_7 - .L_6)
	.align		4
.L_6:
        /*0028*/ 	.word	index@(_Z9init_rowsPii)
        /*002c*/ 	.word	0x00000000


	//----- nvinfo : EIATTR_REGCOUNT
	.align		4
.L_7:
        /*0030*/ 	.byte	0x04, 0x2f
        /*0032*/ 	.short	(.L_9 - .L_8)
	.align		4
.L_8:
        /*0034*/ 	.word	index@(_Z12init_columnsPii)
        /*0038*/ 	.word	0x00000010


	//----- nvinfo : EIATTR_FRAME_SIZE
	.align		4
.L_9:
        /*003c*/ 	.byte	0x04, 0x11
        /*003e*/ 	.short	(.L_11 - .L_10)
	.align		4
.L_10:
        /*0040*/ 	.word	index@(_Z12init_columnsPii)
        /*0044*/ 	.word	0x00000000


	//----- nvinfo : EIATTR_MIN_STACK_SIZE
	.align		4
.L_11:
        /*0048*/ 	.byte	0x04, 0x12
        /*004a*/ 	.short	(.L_13 - .L_12)
	.align		4
.L_12:
        /*004c*/ 	.word	index@(_Z12init_columnsPii)
        /*0050*/ 	.word	0x00000000


	//----- nvinfo : EIATTR_MIN_STACK_SIZE
	.align		4
.L_13:
        /*0054*/ 	.byte	0x04, 0x12
        /*0056*/ 	.short	(.L_15 - .L_14)
	.align		4
.L_14:
        /*0058*/ 	.word	index@(_Z9init_rowsPii)
        /*005c*/ 	.word	0x00000000


	//----- nvinfo : EIATTR_MIN_STACK_SIZE
	.align		4
.L_15:
        /*0060*/ 	.byte	0x04, 0x12
        /*0062*/ 	.short	(.L_17 - .L_16)
	.align		4
.L_16:
        /*0064*/ 	.word	index@(_Z12ShihabKernelPcS_iiiPiii)
        /*0068*/ 	.word	0x00000000
.L_17:


//--------------------- .nv.compat                --------------------------
	.section	.nv.compat,"",@"SHT_CUDA_COMPAT_INFO"
	.align	4
        /*0000*/ 	.byte	0x02, 0x09, 0x00, 0x00, 0x02, 0x02, 0x01, 0x00, 0x02, 0x05, 0x05, 0x00, 0x03, 0x07, 0x01, 0x01
        /*0010*/ 	.byte	0x02, 0x03, 0x00, 0x00, 0x02, 0x06, 0x01, 0x00, 0x04, 0x0b, 0x08, 0x00, 0x09, 0x00, 0x00, 0x00
        /*0020*/ 	.byte	0x00, 0x00, 0x00, 0x00


//--------------------- .nv.info._Z12init_columnsPii --------------------------
	.section	.nv.info._Z12init_columnsPii,"",@"SHT_CUDA_INFO"
	.sectionflags	@""
	.align	4


	//----- nvinfo : EIATTR_CUDA_API_VERSION
	.align		4
        /*0000*/ 	.byte	0x04, 0x37
        /*0002*/ 	.short	(.L_19 - .L_18)
.L_18:
        /*0004*/ 	.word	0x00000082


	//----- nvinfo : EIATTR_KPARAM_INFO
	.align		4
.L_19:
        /*0008*/ 	.byte	0x04, 0x17
        /*000a*/ 	.short	(.L_21 - .L_20)
.L_20:
        /*000c*/ 	.word	0x00000000
        /*0010*/ 	.short	0x0001
        /*0012*/ 	.short	0x0008
        /*0014*/ 	.byte	0x00, 0xf0, 0x11, 0x00


	//----- nvinfo : EIATTR_KPARAM_INFO
	.align		4
.L_21:
        /*0018*/ 	.byte	0x04, 0x17
        /*001a*/ 	.short	(.L_23 - .L_22)
.L_22:
        /*001c*/ 	.word	0x00000000
        /*0020*/ 	.short	0x0000
        /*0022*/ 	.short	0x0000
        /*0024*/ 	.byte	0x00, 0xf5, 0x21, 0x00


	//----- nvinfo : EIATTR_SPARSE_MMA_MASK
	.align		4
.L_23:
        /*0028*/ 	.byte	0x03, 0x50
        /*002a*/ 	.short	0x0000


	//----- nvinfo : EIATTR_MAXREG_COUNT
	.align		4
        /*002c*/ 	.byte	0x03, 0x1b
        /*002e*/ 	.short	0x00ff


	//----- nvinfo : EIATTR_MERCURY_ISA_VERSION
	.align		4
        /*0030*/ 	.byte	0x03, 0x5f
        /*0032*/ 	.short	0x0101


	//----- nvinfo : EIATTR_VRC_CTA_INIT_COUNT
	.align		4
        /*0034*/ 	.byte	0x02, 0x4a
	.zero		1
	.zero		1


	//----- nvinfo : EIATTR_EXIT_INSTR_OFFSETS
	.align		4
        /*0038*/ 	.byte	0x04, 0x1c
        /*003a*/ 	.short	(.L_25 - .L_24)


	//   ....[0]....
.L_24:
        /*003c*/ 	.word	0x00000280


	//   ....[1]....
        /*0040*/ 	.word	0x000002d0


	//----- nvinfo : EIATTR_CBANK_PARAM_SIZE
	.align		4
.L_25:
        /*0044*/ 	.byte	0x03, 0x19
        /*0046*/ 	.short	0x000c


	//----- nvinfo : EIATTR_PARAM_CBANK
	.align		4
        /*0048*/ 	.byte	0x04, 0x0a
        /*004a*/ 	.short	(.L_27 - .L_26)
	.align		4
.L_26:
        /*004c*/ 	.word	index@(.nv.constant0._Z12init_columnsPii)
        /*0050*/ 	.short	0x0380
        /*0052*/ 	.short	0x000c


	//----- nvinfo : EIATTR_SW_WAR
	.align		4
.L_27:
        /*0054*/ 	.byte	0x04, 0x36
        /*0056*/ 	.short	(.L_29 - .L_28)
.L_28:
        /*0058*/ 	.word	0x00000008
.L_29:


//--------------------- .nv.info._Z9init_rowsPii  --------------------------
	.section	.nv.info._Z9init_rowsPii,"",@"SHT_CUDA_INFO"
	.sectionflags	@""
	.align	4


	//----- nvinfo : EIATTR_CUDA_API_VERSION
	.align		4
        /*0000*/ 	.byte	0x04, 0x37
        /*0002*/ 	.short	(.L_31 - .L_30)
.L_30:
        /*0004*/ 	.word	0x00000082


	//----- nvinfo : EIATTR_KPARAM_INFO
	.align		4
.L_31:
        /*0008*/ 	.byte	0x04, 0x17
        /*000a*/ 	.short	(.L_33 - .L_32)
.L_32:
        /*000c*/ 	.word	0x00000000
        /*0010*/ 	.short	0x0001
        /*0012*/ 	.short	0x0008
        /*0014*/ 	.byte	0x00, 0xf0, 0x11, 0x00


	//----- nvinfo : EIATTR_KPARAM_INFO
	.align		4
.L_33:
        /*0018*/ 	.byte	0x04, 0x17
        /*001a*/ 	.short	(.L_35 - .L_34)
.L_34:
        /*001c*/ 	.word	0x00000000
        /*0020*/ 	.short	0x0000
        /*0022*/ 	.short	0x0000
        /*0024*/ 	.byte	0x00, 0xf5, 0x21, 0x00


	//----- nvinfo : EIATTR_SPARSE_MMA_MASK
	.align		4
.L_35:
        /*0028*/ 	.byte	0x03, 0x50
        /*002a*/ 	.short	0x0000


	//----- nvinfo : EIATTR_MAXREG_COUNT
	.align		4
        /*002c*/ 	.byte	0x03, 0x1b
        /*002e*/ 	.short	0x00ff


	//----- nvinfo : EIATTR_MERCURY_ISA_VERSION
	.align		4
        /*0030*/ 	.byte	0x03, 0x5f
        /*0032*/ 	.short	0x0101


	//----- nvinfo : EIATTR_VRC_CTA_INIT_COUNT
	.align		4
        /*0034*/ 	.byte	0x02, 0x4a
	.zero		1
	.zero		1


	//----- nvinfo : EIATTR_EXIT_INSTR_OFFSETS
	.align		4
        /*0038*/ 	.byte	0x04, 0x1c
        /*003a*/ 	.short	(.L_37 - .L_36)


	//   ....[0]....
.L_36:
        /*003c*/ 	.word	0x00000270


	//   ....[1]....
        /*0040*/ 	.word	0x000002c0


	//----- nvinfo : EIATTR_CBANK_PARAM_SIZE
	.align		4
.L_37:
        /*0044*/ 	.byte	0x03, 0x19
        /*0046*/ 	.short	0x000c


	//----- nvinfo : EIATTR_PARAM_CBANK
	.align		4
        /*0048*/ 	.byte	0x04, 0x0a
        /*004a*/ 	.short	(.L_39 - .L_38)
	.align		4
.L_38:
        /*004c*/ 	.word	index@(.nv.constant0._Z9init_rowsPii)
        /*0050*/ 	.short	0x0380
        /*0052*/ 	.short	0x000c


	//----- nvinfo : EIATTR_SW_WAR
	.align		4
.L_39:
        /*0054*/ 	.byte	0x04, 0x36
        /*0056*/ 	.short	(.L_41 - .L_40)
.L_40:
        /*0058*/ 	.word	0x00000008
.L_41:


//--------------------- .nv.info._Z12ShihabKernelPcS_iiiPiii --------------------------
	.section	.nv.info._Z12ShihabKernelPcS_iiiPiii,"",@"SHT_CUDA_INFO"
	.sectionflags	@""
	.align	4


	//----- nvinfo : EIATTR_CUDA_API_VERSION
	.align		4
        /*0000*/ 	.byte	0x04, 0x37
        /*0002*/ 	.short	(.L_43 - .L_42)
.L_42:
        /*0004*/ 	.word	0x00000082


	//----- nvinfo : EIATTR_KPARAM_INFO
	.align		4
.L_43:
        /*0008*/ 	.byte	0x04, 0x17
        /*000a*/ 	.short	(.L_45 - .L_44)
.L_44:
        /*000c*/ 	.word	0x00000000
        /*0010*/ 	.short	0x0007
        /*0012*/ 	.short	0x002c
        /*0014*/ 	.byte	0x00, 0xf0, 0x11, 0x00


	//----- nvinfo : EIATTR_KPARAM_INFO
	.align		4
.L_45:
        /*0018*/ 	.byte	0x04, 0x17
        /*001a*/ 	.short	(.L_47 - .L_46)
.L_46:
        /*001c*/ 	.word	0x00000000
        /*0020*/ 	.short	0x0006
        /*0022*/ 	.short	0x0028
        /*0024*/ 	.byte	0x00, 0xf0, 0x11, 0x00


	//----- nvinfo : EIATTR_KPARAM_INFO
	.align		4
.L_47:
        /*0028*/ 	.byte	0x04, 0x17
        /*002a*/ 	.short	(.L_49 - .L_48)
.L_48:
        /*002c*/ 	.word	0x00000000
        /*0030*/ 	.short	0x0005
        /*0032*/ 	.short	0x0020
        /*0034*/ 	.byte	0x00, 0xf5, 0x21, 0x00


	//----- nvinfo : EIATTR_KPARAM_INFO
	.align		4
.L_49:
        /*0038*/ 	.byte	0x04, 0x17
        /*003a*/ 	.short	(.L_51 - .L_50)
.L_50:
        /*003c*/ 	.word	0x00000000
        /*0040*/ 	.short	0x0004
        /*0042*/ 	.short	0x0018
        /*0044*/ 	.byte	0x00, 0xf0, 0x11, 0x00


	//----- nvinfo : EIATTR_KPARAM_INFO
	.align		4
.L_51:
        /*0048*/ 	.byte	0x04, 0x17
        /*004a*/ 	.short	(.L_53 - .L_52)
.L_52:
        /*004c*/ 	.word	0x00000000
        /*0050*/ 	.short	0x0003
        /*0052*/ 	.short	0x0014
        /*0054*/ 	.byte	0x00, 0xf0, 0x11, 0x00


	//----- nvinfo : EIATTR_KPARAM_INFO
	.align		4
.L_53:
        /*0058*/ 	.byte	0x04, 0x17
        /*005a*/ 	.short	(.L_55 - .L_54)
.L_54:
        /*005c*/ 	.word	0x00000000
        /*0060*/ 	.short	0x0002
        /*0062*/ 	.short	0x0010
        /*0064*/ 	.byte	0x00, 0xf0, 0x11, 0x00


	//----- nvinfo : EIATTR_KPARAM_INFO
	.align		4
.L_55:
        /*0068*/ 	.byte	0x04, 0x17
        /*006a*/ 	.short	(.L_57 - .L_56)
.L_56:
        /*006c*/ 	.word	0x00000000
        /*0070*/ 	.short	0x0001
        /*0072*/ 	.short	0x0008
        /*0074*/ 	.byte	0x00, 0xf5, 0x21, 0x00


	//----- nvinfo : EIATTR_KPARAM_INFO
	.align		4
.L_57:
        /*0078*/ 	.byte	0x04, 0x17
        /*007a*/ 	.short	(.L_59 - .L_58)
.L_58:
        /*007c*/ 	.word	0x00000000
        /*0080*/ 	.short	0x0000
        /*0082*/ 	.short	0x0000
        /*0084*/ 	.byte	0x00, 0xf5, 0x21, 0x00


	//----- nvinfo : EIATTR_SPARSE_MMA_MASK
	.align		4
.L_59:
        /*0088*/ 	.byte	0x03, 0x50
        /*008a*/ 	.short	0x0000


	//----- nvinfo : EIATTR_MAXREG_COUNT
	.align		4
        /*008c*/ 	.byte	0x03, 0x1b
        /*008e*/ 	.short	0x00ff


	//----- nvinfo : EIATTR_MERCURY_ISA_VERSION
	.align		4
        /*0090*/ 	.byte	0x03, 0x5f
        /*0092*/ 	.short	0x0101


	//----- nvinfo : EIATTR_VRC_CTA_INIT_COUNT
	.align		4
        /*0094*/ 	.byte	0x02, 0x4a
	.zero		1
	.zero		1


	//----- nvinfo : EIATTR_EXIT_INSTR_OFFSETS
	.align		4
        /*0098*/ 	.byte	0x04, 0x1c
        /*009a*/ 	.short	(.L_61 - .L_60)


	//   ....[0]....
.L_60:
        /*009c*/ 	.word	0x000000d0


	//   ....[1]....
        /*00a0*/ 	.word	0x00000310


	//   ....[2]....
        /*00a4*/ 	.word	0x00000590


	//----- nvinfo : EIATTR_CRS_STACK_SIZE
	.align		4
.L_61:
        /*00a8*/ 	.byte	0x04, 0x1e
        /*00aa*/ 	.short	(.L_63 - .L_62)
.L_62:
        /*00ac*/ 	.word	0x00000000


	//----- nvinfo : EIATTR_CBANK_PARAM_SIZE
	.align		4
.L_63:
        /*00b0*/ 	.byte	0x03, 0x19
        /*00b2*/ 	.short	0x0030


	//----- nvinfo : EIATTR_PARAM_CBANK
	.align		4
        /*00b4*/ 	.byte	0x04, 0x0a
        /*00b6*/ 	.short	(.L_65 - .L_64)
	.align		4
.L_64:
        /*00b8*/ 	.word	index@(.nv.constant0._Z12ShihabKernelPcS_iiiPiii)
        /*00bc*/ 	.short	0x0380
        /*00be*/ 	.short	0x0030


	//----- nvinfo : EIATTR_SW_WAR
	.align		4
.L_65:
        /*00c0*/ 	.byte	0x04, 0x36
        /*00c2*/ 	.short	(.L_67 - .L_66)
.L_66:
        /*00c4*/ 	.word	0x00000008
.L_67:


//--------------------- .nv.callgraph             --------------------------
	.section	.nv.callgraph,"",@"SHT_CUDA_CALLGRAPH"
	.align	4
	.sectionentsize	8
	.align		4
        /*0000*/ 	.word	0x00000000
	.align		4
        /*0004*/ 	.word	0xffffffff
	.align		4
        /*0008*/ 	.word	0x00000000
	.align		4
        /*000c*/ 	.word	0xfffffffe
	.align		4
        /*0010*/ 	.word	0x00000000
	.align		4
        /*0014*/ 	.word	0xfffffffd
	.align		4
        /*0018*/ 	.word	0x00000000
	.align		4
        /*001c*/ 	.word	0xfffffffc


//--------------------- .text._Z12init_columnsPii --------------------------
	.section	.text._Z12init_columnsPii,"ax",@progbits
	.align	128
        .global         _Z12init_columnsPii
        .type           _Z12init_columnsPii,@function
        .size           _Z12init_columnsPii,(.L_x_5 - _Z12init_columnsPii)
        .other          _Z12init_columnsPii,@"STO_CUDA_ENTRY STV_DEFAULT"
_Z12init_columnsPii:
.text._Z12init_columnsPii:
[----:B------:R-:W-:Y:S08]  /*0000*/  LDC R1, c[0x0][0x37c] ;  /* 0x0000df00ff017b82 */ /* 0x000ff00000000800 */
[----:B------:R-:W0:Y:S01]  /*0010*/  LDC R13, c[0x0][0x388] ;  /* 0x0000e200ff0d7b82 */ /* 0x000e220000000800 */
[----:B------:R-:W1:Y:S01]  /*0020*/  S2R R5, SR_TID.Y ;  /* 0x0000000000057919 */ /* 0x000e620000002200 */
[----:B------:R-:W2:Y:S06]  /*0030*/  S2R R7, SR_TID.X ;  /* 0x0000000000077919 */ /* 0x000eac0000002100 */
[----:B------:R-:W1:Y:S08]  /*0040*/  S2UR UR4, SR_CTAID.Y ;  /* 0x00000000000479c3 */ /* 0x000e700000002600 */
[----:B------:R-:W1:Y:S01]  /*0050*/  LDC R0, c[0x0][0x364] ;  /* 0x0000d900ff007b82 */ /* 0x000e620000000800 */
[----:B------:R-:W2:Y:S01]  /*0060*/  LDCU UR6, c[0x0][0x360] ;  /* 0x00006c00ff0677ac */ /* 0x000ea20008000800 */
[----:B0-----:R-:W-:-:S06]  /*0070*/  IABS R11, R13 ;  /* 0x0000000d000b7213 */ /* 0x001fcc0000000000 */
[----:B------:R-:W0:Y:S01]  /*0080*/  S2UR UR5, SR_CTAID.X ;  /* 0x00000000000579c3 */ /* 0x000e220000002500 */
[----:B------:R-:W3:Y:S07]  /*0090*/  I2F.RP R4, R11 ;  /* 0x0000000b00047306 */ /* 0x000eee0000209400 */
[----:B------:R-:W0:Y:S01]  /*00a0*/  LDC R9, c[0x0][0x370] ;  /* 0x0000dc00ff097b82 */ /* 0x000e220000000800 */
[----:B-1----:R-:W-:Y:S01]  /*00b0*/  IMAD R0, R0, UR4, R5 ;  /* 0x0000000400007c24 */ /* 0x002fe2000f8e0205 */
[----:B---3--:R-:W1:Y:S03]  /*00c0*/  MUFU.RCP R4, R4 ;  /* 0x0000000400047308 */ /* 0x008e660000001000 */
[----:B0-----:R-:W-:-:S02]  /*00d0*/  IMAD R0, R0, R9, UR5 ;  /* 0x0000000500007e24 */ /* 0x001fc4000f8e0209 */
[----:B-1----:R-:W-:Y:S02]  /*00e0*/  VIADD R2, R4, 0xffffffe ;  /* 0x0ffffffe04027836 */ /* 0x002fe40000000000 */
[----:B--2---:R-:W-:Y:S02]  /*00f0*/  IMAD R0, R0, UR6, R7 ;  /* 0x0000000600007c24 */ /* 0x004fe4000f8e0207 */
[----:B------:R0:W1:Y:S02]  /*0100*/  F2I.FTZ.U32.TRUNC.NTZ R3, R2 ;  /* 0x0000000200037305 */ /* 0x000064000021f000 */
[----:B0-----:R-:W-:Y:S02]  /*0110*/  HFMA2 R2, -RZ, RZ, 0, 0 ;  /* 0x00000000ff027431 */ /* 0x001fe400000001ff */
[----:B-1----:R-:W-:-:S04]  /*0120*/  IMAD.MOV R4, RZ, RZ, -R3 ;  /* 0x000000ffff047224 */ /* 0x002fc800078e0a03 */
[----:B------:R-:W-:Y:S01]  /*0130*/  IMAD R5, R4, R11, RZ ;  /* 0x0000000b04057224 */ /* 0x000fe200078e02ff */
[----:B------:R-:W-:-:S03]  /*0140*/  IABS R4, R0 ;  /* 0x0000000000047213 */ /* 0x000fc60000000000 */
[----:B------:R-:W-:-:S06]  /*0150*/  IMAD.HI.U32 R3, R3, R5, R2 ;  /* 0x0000000503037227 */ /* 0x000fcc00078e0002 */
[----:B------:R-:W-:-:S04]  /*0160*/  IMAD.HI.U32 R3, R3, R4, RZ ;  /* 0x0000000403037227 */ /* 0x000fc800078e00ff */
[----:B------:R-:W-:-:S04]  /*0170*/  IMAD.MOV R2, RZ, RZ, -R3 ;  /* 0x000000ffff027224 */ /* 0x000fc800078e0a03 */
[----:B------:R-:W-:-:S05]  /*0180*/  IMAD R2, R11, R2, R4 ;  /* 0x000000020b027224 */ /* 0x000fca00078e0204 */
[----:B------:R-:W-:-:S13]  /*0190*/  ISETP.GT.U32.AND P2, PT, R11, R2, PT ;  /* 0x000000020b00720c */ /* 0x000fda0003f44070 */
[-C--:B------:R-:W-:Y:S01]  /*01a0*/  @!P2 IADD3 R2, PT, PT, R2, -R11.reuse, RZ ;  /* 0x8000000b0202a210 */ /* 0x080fe20007ffe0ff */
[----:B------:R-:W-:Y:S01]  /*01b0*/  @!P2 VIADD R3, R3, 0x1 ;  /* 0x000000010303a836 */ /* 0x000fe20000000000 */
[----:B------:R-:W-:Y:S02]  /*01c0*/  ISETP.NE.AND P2, PT, R13, RZ, PT ;  /* 0x000000ff0d00720c */ /* 0x000fe40003f45270 */
[----:B------:R-:W-:Y:S02]  /*01d0*/  ISETP.GE.U32.AND P0, PT, R2, R11, PT ;  /* 0x0000000b0200720c */ /* 0x000fe40003f06070 */
[----:B------:R-:W-:-:S04]  /*01e0*/  LOP3.LUT R2, R0, R13, RZ, 0x3c, !PT ;  /* 0x0000000d00027212 */ /* 0x000fc800078e3cff */
[----:B------:R-:W-:-:S07]  /*01f0*/  ISETP.GE.AND P1, PT, R2, RZ, PT ;  /* 0x000000ff0200720c */ /* 0x000fce0003f26270 */
[----:B------:R-:W-:-:S05]  /*0200*/  @P0 IADD3 R3, PT, PT, R3, 0x1, RZ ;  /* 0x0000000103030810 */ /* 0x000fca0007ffe0ff */
[----:B------:R-:W-:-:S05]  /*0210*/  IMAD.MOV.U32 R4, RZ, RZ, R3 ;  /* 0x000000ffff047224 */ /* 0x000fca00078e0003 */
[----:B------:R-:W-:Y:S02]  /*0220*/  @!P1 IADD3 R4, PT, PT, -R4, RZ, RZ ;  /* 0x000000ff04049210 */ /* 0x000fe40007ffe1ff */
[----:B------:R-:W-:-:S05]  /*0230*/  @!P2 LOP3.LUT R4, RZ, R13, RZ, 0x33, !PT ;  /* 0x0000000dff04a212 */ /* 0x000fca00078e33ff */
[----:B------:R-:W-:-:S05]  /*0240*/  IMAD R13, R4, R13, RZ ;  /* 0x0000000d040d7224 */ /* 0x000fca00078e02ff */
[----:B------:R-:W-:-:S04]  /*0250*/  IADD3 R0, PT, PT, R0, -R13, RZ ;  /* 0x8000000d00007210 */ /* 0x000fc80007ffe0ff */
[----:B------:R-:W-:-:S04]  /*0260*/  ISETP.NE.AND P0, PT, R0, RZ, PT ;  /* 0x000000ff0000720c */ /* 0x000fc80003f05270 */
[----:B------:R-:W-:-:S13]  /*0270*/  ISETP.LT.OR P0, PT, R4, 0x1, P0 ;  /* 0x000000010400780c */ /* 0x000fda0000701670 */
[----:B------:R-:W-:Y:S05]  /*0280*/  @P0 EXIT ;  /* 0x000000000000094d */ /* 0x000fea0003800000 */
[----:B------:R-:W0:Y:S01]  /*0290*/  LDC.64 R2, c[0x0][0x380] ;  /* 0x0000e000ff027b82 */ /* 0x000e220000000a00 */
[----:B------:R-:W1:Y:S01]  /*02a0*/  LDCU.64 UR4, c[0x0][0x358] ;  /* 0x00006b00ff0477ac */ /* 0x000e620008000a00 */
[----:B0-----:R-:W-:-:S05]  /*02b0*/  IMAD.WIDE R2, R13, 0x4, R2 ;  /* 0x000000040d027825 */ /* 0x001fca00078e0202 */
[----:B-1----:R-:W-:Y:S01]  /*02c0*/  STG.E desc[UR4][R2.64], R4 ;  /* 0x0000000402007986 */ /* 0x002fe2000c101904 */
[----:B------:R-:W-:Y:S05]  /*02d0*/  EXIT ;  /* 0x000000000000794d */ /* 0x000fea0003800000 */
.L_x_0:
[----:B------:R-:W-:-:S00]  /*02e0*/  BRA `(.L_x_0) ;  /* 0xfffffffc00fc7947 */ /* 0x000fc0000383ffff */
[----:B------:R-:W-:-:S00]  /*02f0*/  NOP ;  /* 0x0000000000007918 */ /* 0x000fc00000000000 */
        /* <DEDUP_REMOVED lines=8> */
.L_x_5:


//--------------------- .text._Z9init_rowsPii     --------------------------
	.section	.text._Z9init_rowsPii,"ax",@progbits
	.align	128
        .global         _Z9init_rowsPii
        .type           _Z9init_rowsPii,@function
        .size           _Z9init_rowsPii,(.L_x_6 - _Z9init_rowsPii)
        .other          _Z9init_rowsPii,@"STO_CUDA_ENTRY STV_DEFAULT"
_Z9init_rowsPii:
.text._Z9init_rowsPii:
        /* <DEDUP_REMOVED lines=16> */
[----:B------:R0:W1:Y:S03]  /*0100*/  F2I.FTZ.U32.TRUNC.NTZ R3, R2 ;  /* 0x0000000200037305 */ /* 0x000066000021f000 */
[----:B------:R-:W-:Y:S01]  /*0110*/  IABS R0, R5 ;  /* 0x0000000500007213 */ /* 0x000fe20000000000 */
[----:B0-----:R-:W-:Y:S01]  /*0120*/  IMAD.MOV.U32 R2, RZ, RZ, RZ ;  /* 0x000000ffff027224 */ /* 0x001fe200078e00ff */
[----:B-1----:R-:W-:-:S05]  /*0130*/  IADD3 R4, PT, PT, RZ, -R3, RZ ;  /* 0x80000003ff047210 */ /* 0x002fca0007ffe0ff */
[----:B------:R-:W-:-:S04]  /*0140*/  IMAD R7, R4, R11, RZ ;  /* 0x0000000b04077224 */ /* 0x000fc800078e02ff */
[----:B------:R-:W-:-:S06]  /*0150*/  IMAD.HI.U32 R3, R3, R7, R2 ;  /* 0x0000000703037227 */ /* 0x000fcc00078e0002 */
[----:B------:R-:W-:-:S05]  /*0160*/  IMAD.HI.U32 R3, R3, R0, RZ ;  /* 0x0000000003037227 */ /* 0x000fca00078e00ff */
[----:B------:R-:W-:-:S05]  /*0170*/  IADD3 R2, PT, PT, -R3, RZ, RZ ;  /* 0x000000ff03027210 */ /* 0x000fca0007ffe1ff */
[----:B------:R-:W-:-:S05]  /*0180*/  IMAD R0, R11, R2, R0 ;  /* 0x000000020b007224 */ /* 0x000fca00078e0200 */
[----:B------:R-:W-:-:S13]  /*0190*/  ISETP.GT.U32.AND P2, PT, R11, R0, PT ;  /* 0x000000000b00720c */ /* 0x000fda0003f44070 */
[----:B------:R-:W-:Y:S01]  /*01a0*/  @!P2 IMAD.IADD R0, R0, 0x1, -R11 ;  /* 0x000000010000a824 */ /* 0x000fe200078e0a0b */
[----:B------:R-:W-:Y:S02]  /*01b0*/  @!P2 IADD3 R3, PT, PT, R3, 0x1, RZ ;  /* 0x000000010303a810 */ /* 0x000fe40007ffe0ff */
[----:B------:R-:W-:Y:S02]  /*01c0*/  ISETP.NE.AND P2, PT, R6, RZ, PT ;  /* 0x000000ff0600720c */ /* 0x000fe40003f45270 */
[----:B------:R-:W-:Y:S02]  /*01d0*/  ISETP.GE.U32.AND P0, PT, R0, R11, PT ;  /* 0x0000000b0000720c */ /* 0x000fe40003f06070 */
[----:B------:R-:W-:-:S04]  /*01e0*/  LOP3.LUT R0, R5, R6, RZ, 0x3c, !PT ;  /* 0x0000000605007212 */ /* 0x000fc800078e3cff */
[----:B------:R-:W-:-:S07]  /*01f0*/  ISETP.GE.AND P1, PT, R0, RZ, PT ;  /* 0x000000ff0000720c */ /* 0x000fce0003f26270 */
[----:B------:R-:W-:-:S06]  /*0200*/  @P0 VIADD R3, R3, 0x1 ;  /* 0x0000000103030836 */ /* 0x000fcc0000000000 */
[----:B------:R-:W-:Y:S02]  /*0210*/  @!P1 IADD3 R3, PT, PT, -R3, RZ, RZ ;  /* 0x000000ff03039210 */ /* 0x000fe40007ffe1ff */
[----:B------:R-:W-:-:S05]  /*0220*/  @!P2 LOP3.LUT R3, RZ, R6, RZ, 0x33, !PT ;  /* 0x00000006ff03a212 */ /* 0x000fca00078e33ff */
[----:B------:R-:W-:-:S04]  /*0230*/  IMAD.MOV R0, RZ, RZ, -R3 ;  /* 0x000000ffff007224 */ /* 0x000fc800078e0a03 */
[----:B------:R-:W-:-:S05]  /*0240*/  IMAD R7, R6, R0, R5 ;  /* 0x0000000006077224 */ /* 0x000fca00078e0205 */
[----:B------:R-:W-:-:S04]  /*0250*/  ISETP.GE.AND P0, PT, R7, 0x1, PT ;  /* 0x000000010700780c */ /* 0x000fc80003f06270 */
[----:B------:R-:W-:-:S13]  /*0260*/  ISETP.NE.OR P0, PT, R3, RZ, !P0 ;  /* 0x000000ff0300720c */ /* 0x000fda0004705670 */
[----:B------:R-:W-:Y:S05]  /*0270*/  @P0 EXIT ;  /* 0x000000000000094d */ /* 0x000fea0003800000 */
[----:B------:R-:W0:Y:S01]  /*0280*/  LDC.64 R2, c[0x0][0x380] ;  /* 0x0000e000ff027b82 */ /* 0x000e220000000a00 */
[----:B------:R-:W1:Y:S01]  /*0290*/  LDCU.64 UR4, c[0x0][0x358] ;  /* 0x00006b00ff0477ac */ /* 0x000e620008000a00 */
[----:B0-----:R-:W-:-:S05]  /*02a0*/  IMAD.WIDE.U32 R2, R7, 0x4, R2 ;  /* 0x0000000407027825 */ /* 0x001fca00078e0002 */
[----:B-1----:R-:W-:Y:S01]  /*02b0*/  STG.E desc[UR4][R2.64], R5 ;  /* 0x0000000502007986 */ /* 0x002fe2000c101904 */
[----:B------:R-:W-:Y:S05]  /*02c0*/  EXIT ;  /* 0x000000000000794d */ /* 0x000fea0003800000 */
.L_x_1:
        /* <DEDUP_REMOVED lines=11> */
.L_x_6:


//--------------------- .text._Z12ShihabKernelPcS_iiiPiii --------------------------
	.section	.text._Z12ShihabKernelPcS_iiiPiii,"ax",@progbits
	.align	128
        .global         _Z12ShihabKernelPcS_iiiPiii
        .type           _Z12ShihabKernelPcS_iiiPiii,@function
        .size           _Z12ShihabKernelPcS_iiiPiii,(.L_x_7 - _Z12ShihabKernelPcS_iiiPiii)
        .other          _Z12ShihabKernelPcS_iiiPiii,@"STO_CUDA_ENTRY STV_DEFAULT"
_Z12ShihabKernelPcS_iiiPiii:
.text._Z12ShihabKernelPcS_iiiPiii:
[----:B------:R-:W-:Y:S01]  /*0000*/  LDC R1, c[0x0][0x37c] ;  /* 0x0000df00ff017b82 */ /* 0x000fe20000000800 */
[----:B------:R-:W0:Y:S07]  /*0010*/  S2R R3, SR_TID.Y ;  /* 0x0000000000037919 */ /* 0x000e2e0000002200 */
[----:B------:R-:W0:Y:S01]  /*0020*/  S2UR UR4, SR_CTAID.Y ;  /* 0x00000000000479c3 */ /* 0x000e220000002600 */
[----:B------:R-:W1:Y:S01]  /*0030*/  LDCU UR7, c[0x0][0x3ac] ;  /* 0x00007580ff0777ac */ /* 0x000e620008000800 */
[----:B------:R-:W2:Y:S06]  /*0040*/  S2R R5, SR_TID.X ;  /* 0x0000000000057919 */ /* 0x000eac0000002100 */
[----:B------:R-:W0:Y:S01]  /*0050*/  LDC R0, c[0x0][0x364] ;  /* 0x0000d900ff007b82 */ /* 0x000e220000000800 */
[----:B------:R-:W2:Y:S07]  /*0060*/  LDCU UR6, c[0x0][0x360] ;  /* 0x00006c00ff0677ac */ /* 0x000eae0008000800 */
[----:B------:R-:W3:Y:S08]  /*0070*/  S2UR UR5, SR_CTAID.X ;  /* 0x00000000000579c3 */ /* 0x000ef00000002500 */
[----:B------:R-:W3:Y:S01]  /*0080*/  LDC R7, c[0x0][0x370] ;  /* 0x0000dc00ff077b82 */ /* 0x000ee20000000800 */
[----:B0-----:R-:W-:-:S04]  /*0090*/  IMAD R0, R0, UR4, R3 ;  /* 0x0000000400007c24 */ /* 0x001fc8000f8e0203 */
[----:B---3--:R-:W-:-:S04]  /*00a0*/  IMAD R0, R0, R7, UR5 ;  /* 0x0000000500007e24 */ /* 0x008fc8000f8e0207 */
[----:B--2---:R-:W-:-:S05]  /*00b0*/  IMAD R2, R0, UR6, R5 ;  /* 0x0000000600027c24 */ /* 0x004fca000f8e0205 */
[----:B-1----:R-:W-:-:S13]  /*00c0*/  ISETP.GT.AND P0, PT, R2, UR7, PT ;  /* 0x0000000702007c0c */ /* 0x002fda000bf04270 */
[----:B------:R-:W-:Y:S05]  /*00d0*/  @P0 EXIT ;  /* 0x000000000000094d */ /* 0x000fea0003800000 */
[----:B------:R-:W0:Y:S01]  /*00e0*/  LDC R0, c[0x0][0x398] ;  /* 0x0000e600ff007b82 */ /* 0x000e220000000800 */
[----:B------:R-:W1:Y:S07]  /*00f0*/  LDCU.64 UR4, c[0x0][0x390] ;  /* 0x00007200ff0477ac */ /* 0x000e6e0008000a00 */
[----:B------:R-:W2:Y:S01]  /*0100*/  LDC R6, c[0x0][0x3a8] ;  /* 0x0000ea00ff067b82 */ /* 0x000ea20000000800 */
[----:B-1----:R-:W-:Y:S02]  /*0110*/  ISETP.LT.AND P0, PT, RZ, UR5, PT ;  /* 0x00000005ff007c0c */ /* 0x002fe4000bf01270 */
[----:B0-----:R-:W-:-:S04]  /*0120*/  IABS R8, R0 ;  /* 0x0000000000087213 */ /* 0x001fc80000000000 */
[----:B------:R-:W0:Y:S01]  /*0130*/  I2F.RP R4, R8 ;  /* 0x0000000800047306 */ /* 0x000e220000209400 */
[----:B--2---:R-:W-:Y:S02]  /*0140*/  IMAD R5, R2, R6, UR4 ;  /* 0x0000000402057e24 */ /* 0x004fe4000f8e0206 */
[----:B------:R-:W-:-:S04]  /*0150*/  IMAD.MOV.U32 R2, RZ, RZ, RZ ;  /* 0x000000ffff027224 */ /* 0x000fc800078e00ff */
[----:B------:R-:W-:Y:S01]  /*0160*/  @P0 IMAD R5, R6, UR5, R5 ;  /* 0x0000000506050c24 */ /* 0x000fe2000f8e0205 */
[----:B0-----:R-:W0:Y:S02]  /*0170*/  MUFU.RCP R4, R4 ;  /* 0x0000000400047308 */ /* 0x001e240000001000 */
[----:B0-----:R-:W-:Y:S02]  /*0180*/  VIADD R3, R4, 0xffffffe ;  /* 0x0ffffffe04037836 */ /* 0x001fe40000000000 */
[----:B------:R-:W-:-:S04]  /*0190*/  IABS R4, R5 ;  /* 0x0000000500047213 */ /* 0x000fc80000000000 */
[----:B------:R-:W0:Y:S02]  /*01a0*/  F2I.FTZ.U32.TRUNC.NTZ R3, R3 ;  /* 0x0000000300037305 */ /* 0x000e24000021f000 */
[----:B0-----:R-:W-:-:S04]  /*01b0*/  IMAD.MOV R7, RZ, RZ, -R3 ;  /* 0x000000ffff077224 */ /* 0x001fc800078e0a03 */
[----:B------:R-:W-:-:S04]  /*01c0*/  IMAD R7, R7, R8, RZ ;  /* 0x0000000807077224 */ /* 0x000fc800078e02ff */
[----:B------:R-:W-:-:S04]  /*01d0*/  IMAD.HI.U32 R2, R3, R7, R2 ;  /* 0x0000000703027227 */ /* 0x000fc800078e0002 */
[----:B------:R-:W-:-:S04]  /*01e0*/  IMAD.MOV.U32 R7, RZ, RZ, R4 ;  /* 0x000000ffff077224 */ /* 0x000fc800078e0004 */
[----:B------:R-:W-:-:S04]  /*01f0*/  IMAD.HI.U32 R2, R2, R7, RZ ;  /* 0x0000000702027227 */ /* 0x000fc800078e00ff */
[----:B------:R-:W-:-:S04]  /*0200*/  IMAD.MOV R3, RZ, RZ, -R2 ;  /* 0x000000ffff037224 */ /* 0x000fc800078e0a02 */
[----:B------:R-:W-:-:S05]  /*0210*/  IMAD R3, R8, R3, R7 ;  /* 0x0000000308037224 */ /* 0x000fca00078e0207 */
[----:B------:R-:W-:-:S13]  /*0220*/  ISETP.GT.U32.AND P2, PT, R8, R3, PT ;  /* 0x000000030800720c */ /* 0x000fda0003f44070 */
[----:B------:R-:W-:Y:S02]  /*0230*/  @!P2 IMAD.IADD R3, R3, 0x1, -R8 ;  /* 0x000000010303a824 */ /* 0x000fe400078e0a08 */
[----:B------:R-:W-:Y:S01]  /*0240*/  @!P2 VIADD R2, R2, 0x1 ;  /* 0x000000010202a836 */ /* 0x000fe20000000000 */
[----:B------:R-:W-:Y:S02]  /*0250*/  ISETP.NE.AND P2, PT, R0, RZ, PT ;  /* 0x000000ff0000720c */ /* 0x000fe40003f45270 */
[----:B------:R-:W-:Y:S02]  /*0260*/  ISETP.GE.U32.AND P0, PT, R3, R8, PT ;  /* 0x000000080300720c */ /* 0x000fe40003f06070 */
[----:B------:R-:W-:-:S04]  /*0270*/  LOP3.LUT R3, R5, R0, RZ, 0x3c, !PT ;  /* 0x0000000005037212 */ /* 0x000fc800078e3cff */
[----:B------:R-:W-:-:S07]  /*0280*/  ISETP.GE.AND P1, PT, R3, RZ, PT ;  /* 0x000000ff0300720c */ /* 0x000fce0003f26270 */
[----:B------:R-:W-:-:S05]  /*0290*/  @P0 VIADD R2, R2, 0x1 ;  /* 0x0000000102020836 */ /* 0x000fca0000000000 */
[----:B------:R-:W-:-:S05]  /*02a0*/  MOV R9, R2 ;  /* 0x0000000200097202 */ /* 0x000fca0000000f00 */
[----:B------:R-:W-:Y:S01]  /*02b0*/  @!P1 IMAD.MOV R9, RZ, RZ, -R9 ;  /* 0x000000ffff099224 */ /* 0x000fe200078e0a09 */
[----:B------:R-:W-:-:S05]  /*02c0*/  @!P2 LOP3.LUT R9, RZ, R0, RZ, 0x33, !PT ;  /* 0x00000000ff09a212 */ /* 0x000fca00078e33ff */
[----:B------:R-:W-:-:S04]  /*02d0*/  IMAD R12, R9, R0, RZ ;  /* 0x00000000090c7224 */ /* 0x000fc800078e02ff */
[----:B------:R-:W-:-:S05]  /*02e0*/  IMAD.IADD R16, R5, 0x1, -R12 ;  /* 0x0000000105107824 */ /* 0x000fca00078e0a0c */
[----:B------:R-:W-:-:S04]  /*02f0*/  ISETP.NE.AND P0, PT, R16, RZ, PT ;  /* 0x000000ff1000720c */ /* 0x000fc80003f05270 */
[----:B------:R-:W-:-:S13]  /*0300*/  ISETP.EQ.OR P0, PT, R9, RZ, !P0 ;  /* 0x000000ff0900720c */ /* 0x000fda0004702670 */
[----:B------:R-:W-:Y:S05]  /*0310*/  @P0 EXIT ;  /* 0x000000000000094d */ /* 0x000fea0003800000 */
[----:B------:R-:W0:Y:S01]  /*0320*/  LDCU.128 UR8, c[0x0][0x380] ;  /* 0x00007000ff0877ac */ /* 0x000e220008000c00 */
[----:B------:R-:W1:Y:S01]  /*0330*/  LDC.64 R2, c[0x0][0x3a0] ;  /* 0x0000e800ff027b82 */ /* 0x000e620000000a00 */
[----:B------:R-:W-:Y:S01]  /*0340*/  VIADD R5, R9, 0xffffffff ;  /* 0xffffffff09057836 */ /* 0x000fe20000000000 */
[----:B------:R-:W-:Y:S01]  /*0350*/  SHF.R.S32.HI R6, RZ, 0x1f, R16 ;  /* 0x0000001fff067819 */ /* 0x000fe20000011410 */
[----:B------:R-:W2:Y:S02]  /*0360*/  LDCU.64 UR4, c[0x0][0x358] ;  /* 0x00006b00ff0477ac */ /* 0x000ea40008000a00 */
[----:B------:R-:W-:Y:S01]  /*0370*/  IMAD R7, R5, R0, RZ ;  /* 0x0000000005077224 */ /* 0x000fe200078e02ff */
[----:B------:R-:W3:Y:S01]  /*0380*/  LDCU.64 UR6, c[0x0][0x3a0] ;  /* 0x00007400ff0677ac */ /* 0x000ee20008000a00 */
[----:B0-----:R-:W-:Y:S02]  /*0390*/  IADD3 R4, P1, PT, R16, UR10, RZ ;  /* 0x0000000a10047c10 */ /* 0x001fe4000ff3e0ff */
[----:B------:R-:W-:-:S02]  /*03a0*/  IADD3 R10, P0, PT, R9, UR8, RZ ;  /* 0x00000008090a7c10 */ /* 0x000fc4000ff1e0ff */
[----:B------:R-:W-:Y:S02]  /*03b0*/  IADD3.X R5, PT, PT, R6, UR11, RZ, P1, !PT ;  /* 0x0000000b06057c10 */ /* 0x000fe40008ffe4ff */
[----:B------:R-:W-:Y:S02]  /*03c0*/  LEA.HI.X.SX32 R11, R9, UR9, 0x1, P0 ;  /* 0x00000009090b7c11 */ /* 0x000fe400080f0eff */
[----:B------:R-:W-:Y:S02]  /*03d0*/  IADD3 R9, P1, PT, R12, R16, RZ ;  /* 0x000000100c097210 */ /* 0x000fe40007f3e0ff */
[----:B------:R-:W-:Y:S01]  /*03e0*/  IADD3 R14, P0, PT, R16, R7, RZ ;  /* 0x00000007100e7210 */ /* 0x000fe20007f1e0ff */
[----:B--2---:R-:W2:Y:S01]  /*03f0*/  LDG.E.U8 R10, desc[UR4][R10.64+-0x1] ;  /* 0xffffff040a0a7981 */ /* 0x004ea2000c1e1100 */
[-C--:B------:R-:W-:Y:S02]  /*0400*/  LEA.HI.X.SX32 R12, R12, R6.reuse, 0x1, P1 ;  /* 0x000000060c0c7211 */ /* 0x080fe400008f0eff */
[----:B------:R-:W-:Y:S01]  /*0410*/  LEA.HI.X.SX32 R15, R7, R6, 0x1, P0 ;  /* 0x00000006070f7211 */ /* 0x000fe200000f0eff */
[----:B------:R-:W2:Y:S01]  /*0420*/  LDG.E.U8 R5, desc[UR4][R4.64+-0x1] ;  /* 0xffffff0404057981 */ /* 0x000ea2000c1e1100 */
[----:B---3--:R-:W-:Y:S01]  /*0430*/  LEA R6, P0, R14, UR6, 0x2 ;  /* 0x000000060e067c11 */ /* 0x008fe2000f8010ff */
[----:B------:R-:W-:Y:S01]  /*0440*/  IMAD.IADD R13, R16, 0x1, R7 ;  /* 0x00000001100d7824 */ /* 0x000fe200078e0207 */
[----:B------:R-:W-:-:S02]  /*0450*/  LEA R8, P1, R9, UR6, 0x2 ;  /* 0x0000000609087c11 */ /* 0x000fc4000f8210ff */
[----:B------:R-:W-:Y:S02]  /*0460*/  LEA.HI.X R7, R14, UR7, R15, 0x2, P0 ;  /* 0x000000070e077c11 */ /* 0x000fe400080f140f */
[----:B------:R-:W-:Y:S01]  /*0470*/  LEA.HI.X R9, R9, UR7, R12, 0x2, P1 ;  /* 0x0000000709097c11 */ /* 0x000fe200088f140c */
[----:B-1----:R-:W-:Y:S02]  /*0480*/  IMAD.WIDE R12, R13, 0x4, R2 ;  /* 0x000000040d0c7825 */ /* 0x002fe400078e0202 */
[----:B------:R-:W3:Y:S04]  /*0490*/  LDG.E R6, desc[UR4][R6.64+-0x4] ;  /* 0xfffffc0406067981 */ /* 0x000ee8000c1e1900 */
[----:B------:R-:W4:Y:S04]  /*04a0*/  LDG.E R9, desc[UR4][R8.64+-0x4] ;  /* 0xfffffc0408097981 */ /* 0x000f28000c1e1900 */
[----:B------:R-:W4:Y:S01]  /*04b0*/  LDG.E R14, desc[UR4][R12.64] ;  /* 0x000000040c0e7981 */ /* 0x000f22000c1e1900 */
[----:B------:R-:W-:Y:S01]  /*04c0*/  BSSY.RECONVERGENT B0, `(.L_x_2) ;  /* 0x000000b000007945 */ /* 0x000fe20003800200 */
[----:B--2---:R-:W-:-:S02]  /*04d0*/  ISETP.NE.AND P0, PT, R10, R5, PT ;  /* 0x000000050a00720c */ /* 0x004fc40003f05270 */
[----:B---3--:R-:W-:-:S11]  /*04e0*/  IADD3 R11, PT, PT, R6, 0x1, RZ ;  /* 0x00000001060b7810 */ /* 0x008fd60007ffe0ff */
[----:B------:R-:W-:Y:S01]  /*04f0*/  @!P0 IMAD.MOV R11, RZ, RZ, R6 ;  /* 0x000000ffff0b8224 */ /* 0x000fe200078e0206 */
[----:B----4-:R-:W-:-:S04]  /*0500*/  VIMNMX R2, PT, PT, R14, R9, PT ;  /* 0x000000090e027248 */ /* 0x010fc80003fe0100 */
[----:B------:R-:W-:Y:S01]  /*0510*/  ISETP.GT.AND P0, PT, R11, R2, PT ;  /* 0x000000020b00720c */ /* 0x000fe20003f04270 */
[----:B------:R-:W-:-:S12]  /*0520*/  IMAD.WIDE R2, R0, 0x4, R12 ;  /* 0x0000000400027825 */ /* 0x000fd800078e020c */
[----:B------:R-:W-:Y:S05]  /*0530*/  @!P0 BRA `(.L_x_3) ;  /* 0x00000000000c8947 */ /* 0x000fea0003800000 */
[----:B------:R-:W-:-:S13]  /*0540*/  ISETP.GE.AND P0, PT, R14, R9, PT ;  /* 0x000000090e00720c */ /* 0x000fda0003f06270 */
[----:B------:R-:W-:Y:S02]  /*0550*/  @!P0 VIADD R11, R14, 0x1 ;  /* 0x000000010e0b8836 */ /* 0x000fe40000000000 */
[----:B------:R-:W-:-:S07]  /*0560*/  @P0 VIADD R11, R9, 0x1 ;  /* 0x00000001090b0836 */ /* 0x000fce0000000000 */
.L_x_3:
[----:B------:R-:W-:Y:S05]  /*0570*/  BSYNC.RECONVERGENT B0 ;  /* 0x0000000000007941 */ /* 0x000fea0003800200 */
.L_x_2:
[----:B------:R-:W-:Y:S01]  /*0580*/  STG.E desc[UR4][R2.64], R11 ;  /* 0x0000000b02007986 */ /* 0x000fe2000c101904 */
[----:B------:R-:W-:Y:S05]  /*0590*/  EXIT ;  /* 0x000000000000794d */ /* 0x000fea0003800000 */
.L_x_4:
        /* <DEDUP_REMOVED lines=14> */
.L_x_7:


//--------------------- .nv.shared.reserved.0     --------------------------
	.section	.nv.shared.reserved.0,"aw",@nobits
	.weak		__nv_reservedSMEM_offset_0_alias
	.size		__nv_reservedSMEM_offset_0_alias, 0, 64
	.other		__nv_reservedSMEM_offset_0_alias,@"STO_CUDA_RESERVED_SHARED STV_DEFAULT"
__nv_reservedSMEM_offset_0_alias:
	.zero		0
	.zero		64


//--------------------- .nv.constant0._Z12init_columnsPii --------------------------
	.section	.nv.constant0._Z12init_columnsPii,"a",@progbits
	.sectionflags	@""
	.align	4
.nv.constant0._Z12init_columnsPii:
	.zero		908


//--------------------- .nv.constant0._Z9init_rowsPii --------------------------
	.section	.nv.constant0._Z9init_rowsPii,"a",@progbits
	.sectionflags	@""
	.align	4
.nv.constant0._Z9init_rowsPii:
	.zero		908


//--------------------- .nv.constant0._Z12ShihabKernelPcS_iiiPiii --------------------------
	.section	.nv.constant0._Z12ShihabKernelPcS_iiiPiii,"a",@progbits
	.sectionflags	@""
	.align	4
.nv.constant0._Z12ShihabKernelPcS_iiiPiii:
	.zero		944


//--------------------- SYMBOLS --------------------------

	.type		.nv.reservedSmem.offset0,@object
	.size		.nv.reservedSmem.offset0,0x4
